//
// Generated by NVIDIA NVVM Compiler
//
// Compiler Build ID: CL-36424714
// Cuda compilation tools, release 13.0, V13.0.88
// Based on NVVM 20.0.0
//

.version 9.0
.target sm_100
.address_size 64

	// .globl	_Z3addPiS_S_
.extern .func  (.param .b32 func_retval0) vprintf
(
	.param .b64 vprintf_param_0,
	.param .b64 vprintf_param_1
)
;
.global .align 1 .b8 $str[4] = {37, 100, 10};

.visible .entry _Z3addPiS_S_(
	.param .u64 .ptr .align 1 _Z3addPiS_S__param_0,
	.param .u64 .ptr .align 1 _Z3addPiS_S__param_1,
	.param .u64 .ptr .align 1 _Z3addPiS_S__param_2
)
{
	.local .align 8 .b8 	__local_depot0[8];
	.reg .b64 	%SP;
	.reg .b64 	%SPL;
	.reg .pred 	%p<3>;
	.reg .b32 	%r<15>;
	.reg .b64 	%rd<16>;

	mov.u64 	%SPL, __local_depot0;
	cvta.local.u64 	%SP, %SPL;
	ld.param.u64 	%rd5, [_Z3addPiS_S__param_0];
	ld.param.u64 	%rd6, [_Z3addPiS_S__param_1];
	ld.param.u64 	%rd7, [_Z3addPiS_S__param_2];
	mov.u32 	%r6, %tid.x;
	mov.u32 	%r7, %ctaid.x;
	mov.u32 	%r1, %ntid.x;
	mad.lo.s32 	%r14, %r7, %r1, %r6;
	setp.gt.s32 	%p1, %r14, 33791;
	@%p1 bra 	$L__BB0_3;
	mov.u32 	%r8, %nctaid.x;
	mul.lo.s32 	%r3, %r1, %r8;
	add.u64 	%rd8, %SP, 0;
	add.u64 	%rd1, %SPL, 0;
	cvta.to.global.u64 	%rd2, %rd5;
	cvta.to.global.u64 	%rd3, %rd6;
	cvta.to.global.u64 	%rd4, %rd7;
	mov.u64 	%rd13, $str;
$L__BB0_2:
	mul.wide.s32 	%rd9, %r14, 4;
	add.s64 	%rd10, %rd2, %rd9;
	ld.global.u32 	%r9, [%rd10];
	add.s64 	%rd11, %rd3, %rd9;
	ld.global.u32 	%r10, [%rd11];
	add.s32 	%r11, %r10, %r9;
	add.s64 	%rd12, %rd4, %rd9;
	st.global.u32 	[%rd12], %r11;
	add.s32 	%r14, %r14, %r3;
	st.local.u32 	[%rd1], %r14;
	cvta.global.u64 	%rd14, %rd13;
	{ // callseq 0, 0
	.param .b64 param0;
	st.param.b64 	[param0], %rd14;
	.param .b64 param1;
	st.param.b64 	[param1], %rd8;
	.param .b32 retval0;
	call.uni (retval0), 
	vprintf, 
	(
	param0, 
	param1
	);
	ld.param.b32 	%r12, [retval0];
	} // callseq 0
	setp.lt.s32 	%p2, %r14, 33792;
	@%p2 bra 	$L__BB0_2;
$L__BB0_3:
	ret;

}


// ===== COMPILED SASS (sm_100) =====

	.target	sm_100

	.elftype	@"ET_EXEC"


//--------------------- .note.nv.tkinfo           --------------------------
	.section	.note.nv.tkinfo,"",@"SHT_NOTE"
	.sectionflags	@"SHF_NOTE_NV_TKINFO"
	.tkinfo
        /*0018*/ 	.word	0x00000002
        /*0030*/ 	.string	""
        /*0030*/ 	.string	"ptxas"
        /*0030*/ 	.string	"Cuda compilation tools, release 13.0, V13.0.88"
        /*0030*/ 	.string	"Build cuda_13.0.r13.0/compiler.36424714_0"
        /*0030*/ 	.string	"-arch sm_100 -m 64 "



//--------------------- .note.nv.cuinfo           --------------------------
	.section	.note.nv.cuinfo,"",@"SHT_NOTE"
	.sectionflags	@"SHF_NOTE_NV_CUINFO"
        /*0018*/ 	.short	0x0002
        /*001a*/ 	.short	0x0064
        /*001c*/ 	.short	0x0082
	.zero		2


//--------------------- .nv.info                  --------------------------
	.section	.nv.info,"",@"SHT_CUDA_INFO"
	.align	4


	//----- nvinfo : EIATTR_REGCOUNT
	.align		4
        /*0000*/ 	.byte	0x04, 0x2f
        /*0002*/ 	.short	(.L_2 - .L_1)
	.align		4
.L_1:
        /*0004*/ 	.word	index@(_Z3addPiS_S_)
        /*0008*/ 	.word	0x00000018


	//----- nvinfo : EIATTR_FRAME_SIZE
	.align		4
.L_2:
        /*000c*/ 	.byte	0x04, 0x11
        /*000e*/ 	.short	(.L_4 - .L_3)
	.align		4
.L_3:
        /*0010*/ 	.word	index@(_Z3addPiS_S_)
        /*0014*/ 	.word	0x00000008


	//----- nvinfo : EIATTR_MIN_STACK_SIZE
	.align		4
.L_4:
        /*0018*/ 	.byte	0x04, 0x12
        /*001a*/ 	.short	(.L_6 - .L_5)
	.align		4
.L_5:
        /*001c*/ 	.word	index@(_Z3addPiS_S_)
        /*0020*/ 	.word	0x00000008
.L_6:


//--------------------- .nv.compat                --------------------------
	.section	.nv.compat,"",@"SHT_CUDA_COMPAT_INFO"
	.align	4
        /*0000*/ 	.byte	0x02, 0x09, 0x00, 0x00, 0x02, 0x02, 0x01, 0x00, 0x02, 0x05, 0x05, 0x00, 0x03, 0x07, 0x01, 0x01
        /*0010*/ 	.byte	0x02, 0x03, 0x00, 0x00, 0x02, 0x06, 0x01, 0x00, 0x04, 0x0b, 0x08, 0x00, 0x09, 0x00, 0x00, 0x00
        /*0020*/ 	.byte	0x00, 0x00, 0x00, 0x00


//--------------------- .nv.info._Z3addPiS_S_     --------------------------
	.section	.nv.info._Z3addPiS_S_,"",@"SHT_CUDA_INFO"
	.sectionflags	@""
	.align	4


	//----- nvinfo : EIATTR_CUDA_API_VERSION
	.align		4
        /*0000*/ 	.byte	0x04, 0x37
        /*0002*/ 	.short	(.L_8 - .L_7)
.L_7:
        /*0004*/ 	.word	0x00000082


	//----- nvinfo : EIATTR_KPARAM_INFO
	.align		4
.L_8:
        /*0008*/ 	.byte	0x04, 0x17
        /*000a*/ 	.short	(.L_10 - .L_9)
.L_9:
        /*000c*/ 	.word	0x00000000
        /*0010*/ 	.short	0x0002
        /*0012*/ 	.short	0x0010
        /*0014*/ 	.byte	0x00, 0xf5, 0x21, 0x00


	//----- nvinfo : EIATTR_KPARAM_INFO
	.align		4
.L_10:
        /*0018*/ 	.byte	0x04, 0x17
        /*001a*/ 	.short	(.L_12 - .L_11)
.L_11:
        /*001c*/ 	.word	0x00000000
        /*0020*/ 	.short	0x0001
        /*0022*/ 	.short	0x0008
        /*0024*/ 	.byte	0x00, 0xf5, 0x21, 0x00


	//----- nvinfo : EIATTR_KPARAM_INFO
	.align		4
.L_12:
        /*0028*/ 	.byte	0x04, 0x17
        /*002a*/ 	.short	(.L_14 - .L_13)
.L_13:
        /*002c*/ 	.word	0x00000000
        /*0030*/ 	.short	0x0000
        /*0032*/ 	.short	0x0000
        /*0034*/ 	.byte	0x00, 0xf5, 0x21, 0x00


	//----- nvinfo : EIATTR_SPARSE_MMA_MASK
	.align		4
.L_14:
        /*0038*/ 	.byte	0x03, 0x50
        /*003a*/ 	.short	0x0000


	//----- nvinfo : EIATTR_MAXREG_COUNT
	.align		4
        /*003c*/ 	.byte	0x03, 0x1b
        /*003e*/ 	.short	0x00ff


	//----- nvinfo : EIATTR_EXTERNS
	.align		4
        /*0040*/ 	.byte	0x04, 0x0f
        /*0042*/ 	.short	(.L_16 - .L_15)


	//   ....[0]....
	.align		4
.L_15:
        /*0044*/ 	.word	index@(vprintf)


	//----- nvinfo : EIATTR_MERCURY_ISA_VERSION
	.align		4
.L_16:
        /*0048*/ 	.byte	0x03, 0x5f
        /*004a*/ 	.short	0x0101


	//----- nvinfo : EIATTR_VRC_CTA_INIT_COUNT
	.align		4
        /*004c*/ 	.byte	0x02, 0x4a
	.zero		1
	.zero		1


	//----- nvinfo : EIATTR_SYSCALL_OFFSETS
	.align		4
        /*0050*/ 	.byte	0x04, 0x46
        /*0052*/ 	.short	(.L_18 - .L_17)


	//   ....[0]....
.L_17:
        /*0054*/ 	.word	0x00000260


	//----- nvinfo : EIATTR_EXIT_INSTR_OFFSETS
	.align		4
.L_18:
        /*0058*/ 	.byte	0x04, 0x1c
        /*005a*/ 	.short	(.L_20 - .L_19)


	//   ....[0]....
.L_19:
        /*005c*/ 	.word	0x000000b0


	//   ....[1]....
        /*0060*/ 	.word	0x00000290


	//----- nvinfo : EIATTR_CRS_STACK_SIZE
	.align		4
.L_20:
        /*0064*/ 	.byte	0x04, 0x1e
        /*0066*/ 	.short	(.L_22 - .L_21)
.L_21:
        /*0068*/ 	.word	0x00000000


	//----- nvinfo : EIATTR_CBANK_PARAM_SIZE
	.align		4
.L_22:
        /*006c*/ 	.byte	0x03, 0x19
        /*006e*/ 	.short	0x0018


	//----- nvinfo : EIATTR_PARAM_CBANK
	.align		4
        /*0070*/ 	.byte	0x04, 0x0a
        /*0072*/ 	.short	(.L_24 - .L_23)
	.align		4
.L_23:
        /*0074*/ 	.word	index@(.nv.constant0._Z3addPiS_S_)
        /*0078*/ 	.short	0x0380
        /*007a*/ 	.short	0x0018


	//----- nvinfo : EIATTR_SW_WAR
	.align		4
.L_24:
        /*007c*/ 	.byte	0x04, 0x36
        /*007e*/ 	.short	(.L_26 - .L_25)
.L_25:
        /*0080*/ 	.word	0x00000008
.L_26:


//--------------------- .nv.callgraph             --------------------------
	.section	.nv.callgraph,"",@"SHT_CUDA_CALLGRAPH"
	.align	4
	.sectionentsize	8
	.align		4
        /*0000*/ 	.word	0x00000000
	.align		4
        /*0004*/ 	.word	0xffffffff
	.align		4
        /*0008*/ 	.word	index@(_Z3addPiS_S_)
	.align		4
        /*000c*/ 	.word	index@(vprintf)
	.align		4
        /*0010*/ 	.word	0x00000000
	.align		4
        /*0014*/ 	.word	0xfffffffe
	.align		4
        /*0018*/ 	.word	0x00000000
	.align		4
        /*001c*/ 	.word	0xfffffffd
	.align		4
        /*0020*/ 	.word	0x00000000
	.align		4
        /*0024*/ 	.word	0xfffffffc


//--------------------- .nv.constant4             --------------------------
	.section	.nv.constant4,"a",@progbits
	.align	8
	.align		8
.nv.constant4:
        /*0000*/ 	.dword	vprintf
	.align		8
        /*0008*/ 	.dword	$str


//--------------------- .text._Z3addPiS_S_        --------------------------
	.section	.text._Z3addPiS_S_,"ax",@progbits
	.align	128
        .global         _Z3addPiS_S_
        .type           _Z3addPiS_S_,@function
        .size           _Z3addPiS_S_,(.L_x_3 - _Z3addPiS_S_)
        .other          _Z3addPiS_S_,@"STO_CUDA_ENTRY STV_DEFAULT"
_Z3addPiS_S_:
.text._Z3addPiS_S_:
[----:B------:R-:W0:Y:S01]  /*0000*/  LDC R1, c[0x0][0x37c] ;  /* 0x0000df00ff017b82 */ /* 0x000e220000000800 */
[----:B------:R-:W1:Y:S01]  /*0010*/  S2R R17, SR_TID.X ;  /* 0x0000000000117919 */ /* 0x000e620000002100 */
[----:B------:R-:W2:Y:S06]  /*0020*/  LDCU UR5, c[0x0][0x2fc] ;  /* 0x00005f80ff0577ac */ /* 0x000eac0008000800 */
[----:B------:R-:W1:Y:S01]  /*0030*/  S2UR UR6, SR_CTAID.X ;  /* 0x00000000000679c3 */ /* 0x000e620000002500 */
[----:B0-----:R-:W-:Y:S01]  /*0040*/  VIADD R1, R1, 0xfffffff8 ;  /* 0xfffffff801017836 */ /* 0x001fe20000000000 */
[----:B------:R-:W0:Y:S06]  /*0050*/  LDCU UR4, c[0x0][0x2f8] ;  /* 0x00005f00ff0477ac */ /* 0x000e2c0008000800 */
[----:B------:R-:W1:Y:S01]  /*0060*/  LDC R18, c[0x0][0x360] ;  /* 0x0000d800ff127b82 */ /* 0x000e620000000800 */
[----:B0-----:R-:W-:-:S04]  /*0070*/  IADD3 R2, P1, PT, R1, UR4, RZ ;  /* 0x0000000401027c10 */ /* 0x001fc8000ff3e0ff */
[----:B--2---:R-:W-:Y:S01]  /*0080*/  IADD3.X R16, PT, PT, RZ, UR5, RZ, P1, !PT ;  /* 0x00000005ff107c10 */ /* 0x004fe20008ffe4ff */
[----:B-1----:R-:W-:-:S05]  /*0090*/  IMAD R17, R18, UR6, R17 ;  /* 0x0000000612117c24 */ /* 0x002fca000f8e0211 */
[----:B------:R-:W-:-:S13]  /*00a0*/  ISETP.GT.AND P0, PT, R17, 0x83ff, PT ;  /* 0x000083ff1100780c */ /* 0x000fda0003f04270 */
[----:B------:R-:W-:Y:S05]  /*00b0*/  @P0 EXIT ;  /* 0x000000000000094d */ /* 0x000fea0003800000 */
[----:B------:R-:W0:Y:S01]  /*00c0*/  LDCU UR4, c[0x0][0x370] ;  /* 0x00006e00ff0477ac */ /* 0x000e220008000800 */
[----:B------:R-:W1:Y:S01]  /*00d0*/  LDCU.64 UR36, c[0x0][0x358] ;  /* 0x00006b00ff2477ac */ /* 0x000e620008000a00 */
[----:B0-----:R-:W-:-:S07]  /*00e0*/  IMAD R18, R18, UR4, RZ ;  /* 0x0000000412127c24 */ /* 0x001fce000f8e02ff */
.L_x_1:
[----:B------:R-:W0:Y:S08]  /*00f0*/  LDC.64 R6, c[0x0][0x388] ;  /* 0x0000e200ff067b82 */ /* 0x000e300000000a00 */
[----:B------:R-:W2:Y:S08]  /*0100*/  LDC.64 R4, c[0x0][0x380] ;  /* 0x0000e000ff047b82 */ /* 0x000eb00000000a00 */
[----:B------:R-:W3:Y:S01]  /*0110*/  LDC.64 R8, c[0x0][0x390] ;  /* 0x0000e400ff087b82 */ /* 0x000ee20000000a00 */
[----:B------:R-:W-:Y:S01]  /*0120*/  IADD3 R10, PT, PT, R18, R17, RZ ;  /* 0x00000011120a7210 */ /* 0x000fe20007ffe0ff */
[----:B------:R-:W4:Y:S01]  /*0130*/  LDCU.64 UR4, c[0x4][0x8] ;  /* 0x01000100ff0477ac */ /* 0x000f220008000a00 */
[----:B0-----:R-:W-:-:S06]  /*0140*/  IMAD.WIDE R6, R17, 0x4, R6 ;  /* 0x0000000411067825 */ /* 0x001fcc00078e0206 */
[----:B-1----:R0:W5:Y:S01]  /*0150*/  LDG.E R7, desc[UR36][R6.64] ;  /* 0x0000002406077981 */ /* 0x002162000c1e1900 */
[----:B--2---:R-:W-:-:S05]  /*0160*/  IMAD.WIDE R4, R17, 0x4, R4 ;  /* 0x0000000411047825 */ /* 0x004fca00078e0204 */
[----:B------:R4:W5:Y:S01]  /*0170*/  LDG.E R0, desc[UR36][R4.64] ;  /* 0x0000002404007981 */ /* 0x000962000c1e1900 */
[----:B------:R-:W-:Y:S01]  /*0180*/  MOV R3, 0x0 ;  /* 0x0000000000037802 */ /* 0x000fe20000000f00 */
[----:B---3--:R-:W-:Y:S02]  /*0190*/  IMAD.WIDE R8, R17, 0x4, R8 ;  /* 0x0000000411087825 */ /* 0x008fe400078e0208 */
[----:B------:R1:W-:Y:S01]  /*01a0*/  STL [R1], R10 ;  /* 0x0000000a01007387 */ /* 0x0003e20000100800 */
[----:B------:R1:W2:Y:S01]  /*01b0*/  LDC.64 R12, c[0x4][R3] ;  /* 0x01000000030c7b82 */ /* 0x0002a20000000a00 */
[----:B------:R-:W-:Y:S01]  /*01c0*/  ISETP.GE.AND P0, PT, R10, 0x8400, PT ;  /* 0x000084000a00780c */ /* 0x000fe20003f06270 */
[----:B0-----:R-:W-:Y:S02]  /*01d0*/  IMAD.MOV.U32 R6, RZ, RZ, R2 ;  /* 0x000000ffff067224 */ /* 0x001fe400078e0002 */
[----:B------:R-:W-:Y:S01]  /*01e0*/  IMAD.MOV.U32 R17, RZ, RZ, R10 ;  /* 0x000000ffff117224 */ /* 0x000fe200078e000a */
[----:B----4-:R-:W-:Y:S01]  /*01f0*/  MOV R5, UR5 ;  /* 0x0000000500057c02 */ /* 0x010fe20008000f00 */
[----:B------:R-:W-:Y:S01]  /*0200*/  IMAD.U32 R4, RZ, RZ, UR4 ;  /* 0x00000004ff047e24 */ /* 0x000fe2000f8e00ff */
[----:B------:R-:W-:Y:S01]  /*0210*/  P2R R19, PR, RZ, 0x1 ;  /* 0x00000001ff137803 */ /* 0x000fe20000000000 */
[----:B-----5:R-:W-:-:S05]  /*0220*/  IMAD.IADD R0, R0, 0x1, R7 ;  /* 0x0000000100007824 */ /* 0x020fca00078e0207 */
[----:B------:R1:W-:Y:S01]  /*0230*/  STG.E desc[UR36][R8.64], R0 ;  /* 0x0000000008007986 */ /* 0x0003e2000c101924 */
[----:B--2---:R-:W-:-:S07]  /*0240*/  MOV R7, R16 ;  /* 0x0000001000077202 */ /* 0x004fce0000000f00 */
[----:B------:R-:W-:-:S07]  /*0250*/  LEPC R20, `(.L_x_0) ;  /* 0x000000001014794e */ /* 0x000fce0000000000 */
[----:B-1----:R-:W-:Y:S05]  /*0260*/  CALL.ABS.NOINC R12 ;  /* 0x000000000c007343 */ /* 0x002fea0003c00000 */
.L_x_0:
[----:B------:R-:W-:-:S13]  /*0270*/  ISETP.NE.AND P6, PT, R19, RZ, PT ;  /* 0x000000ff1300720c */ /* 0x000fda0003fc5270 */
[----:B------:R-:W-:Y:S05]  /*0280*/  @!P6 BRA `(.L_x_1) ;  /* 0xfffffffc0098e947 */ /* 0x000fea000383ffff */
[----:B------:R-:W-:Y:S05]  /*0290*/  EXIT ;  /* 0x000000000000794d */ /* 0x000fea0003800000 */
.L_x_2:
[----:B------:R-:W-:-:S00]  /*02a0*/  BRA `(.L_x_2) ;  /* 0xfffffffc00fc7947 */ /* 0x000fc0000383ffff */
[----:B------:R-:W-:-:S00]  /*02b0*/  NOP ;  /* 0x0000000000007918 */ /* 0x000fc00000000000 */
        /* <DEDUP_REMOVED lines=12> */
.L_x_3:


//--------------------- .nv.global.init           --------------------------
	.section	.nv.global.init,"aw",@progbits
.nv.global.init:
	.type		$str,@object
	.size		$str,(.L_0 - $str)
$str:
        /*0000*/ 	.byte	0x25, 0x64, 0x0a, 0x00
.L_0:


//--------------------- .nv.shared.reserved.0     --------------------------
	.section	.nv.shared.reserved.0,"aw",@nobits
	.weak		__nv_reservedSMEM_offset_0_alias
	.size		__nv_reservedSMEM_offset_0_alias, 0, 64
	.other		__nv_reservedSMEM_offset_0_alias,@"STO_CUDA_RESERVED_SHARED STV_DEFAULT"
__nv_reservedSMEM_offset_0_alias:
	.zero		0
	.zero		64


//--------------------- .nv.constant0._Z3addPiS_S_ --------------------------
	.section	.nv.constant0._Z3addPiS_S_,"a",@progbits
	.sectionflags	@""
	.align	4
.nv.constant0._Z3addPiS_S_:
	.zero		920


//--------------------- SYMBOLS --------------------------

	.type		.nv.reservedSmem.offset0,@object
	.size		.nv.reservedSmem.offset0,0x4
	.type		vprintf,@function
